	.headerflags	@"EF_CUDA_TEXMODE_UNIFIED EF_CUDA_64BIT_ADDRESS EF_CUDA_ACCELERATORS EF_CUDA_SM90 EF_CUDA_VIRTUAL_SM(EF_CUDA_SM90)"
	.elftype	@"ET_EXEC"


//--------------------- .nv.info                  --------------------------
	.section	.nv.info,"",@"SHT_CUDA_INFO"
	.align	4


	//----- nvinfo : EIATTR_REGCOUNT
	.align		4
        /*0000*/ 	.byte	0x04, 0x2f
        /*0002*/ 	.short	(.L_1 - .L_0)
	.align		4
.L_0:
        /*0004*/ 	.word	index@(triton_poi_fused_mul_sigmoid_28)
        /*0008*/ 	.word	0x00000018


	//----- nvinfo : EIATTR_MIN_STACK_SIZE
	.align		4
.L_1:
        /*000c*/ 	.byte	0x04, 0x12
        /*000e*/ 	.short	(.L_3 - .L_2)
	.align		4
.L_2:
        /*0010*/ 	.word	index@(triton_poi_fused_mul_sigmoid_28)
        /*0014*/ 	.word	0x00000000


	//----- nvinfo : EIATTR_FRAME_SIZE
	.align		4
.L_3:
        /*0018*/ 	.byte	0x04, 0x11
        /*001a*/ 	.short	(.L_5 - .L_4)
	.align		4
.L_4:
        /*001c*/ 	.word	index@(triton_poi_fused_mul_sigmoid_28)
        /*0020*/ 	.word	0x00000000


	//----- nvinfo : EIATTR_MIN_STACK_SIZE
	.align		4
.L_5:
        /*0024*/ 	.byte	0x04, 0x12
        /*0026*/ 	.short	(.L_7 - .L_6)
	.align		4
.L_6:
        /*0028*/ 	.word	index@(triton_poi_fused_mul_sigmoid_28)
        /*002c*/ 	.word	0x00000000
.L_7:


//--------------------- .nv.info.triton_poi_fused_mul_sigmoid_28 --------------------------
	.section	.nv.info.triton_poi_fused_mul_sigmoid_28,"",@"SHT_CUDA_INFO"
	.sectionflags	@""
	.align	4


	//----- nvinfo : EIATTR_CUDA_API_VERSION
	.align		4
        /*0000*/ 	.byte	0x04, 0x37
        /*0002*/ 	.short	(.L_9 - .L_8)
.L_8:
        /*0004*/ 	.word	0x0000007c


	//----- nvinfo : EIATTR_KPARAM_INFO
	.align		4
.L_9:
        /*0008*/ 	.byte	0x04, 0x17
        /*000a*/ 	.short	(.L_11 - .L_10)
.L_10:
        /*000c*/ 	.word	0x00000000
        /*0010*/ 	.short	0x0002
        /*0012*/ 	.short	0x0010
        /*0014*/ 	.byte	0x00, 0xf0, 0x11, 0x00


	//----- nvinfo : EIATTR_KPARAM_INFO
	.align		4
.L_11:
        /*0018*/ 	.byte	0x04, 0x17
        /*001a*/ 	.short	(.L_13 - .L_12)
.L_12:
        /*001c*/ 	.word	0x00000000
        /*0020*/ 	.short	0x0001
        /*0022*/ 	.short	0x0008
        /*0024*/ 	.byte	0x00, 0xf4, 0x21, 0x00


	//----- nvinfo : EIATTR_KPARAM_INFO
	.align		4
.L_13:
        /*0028*/ 	.byte	0x04, 0x17
        /*002a*/ 	.short	(.L_15 - .L_14)
.L_14:
        /*002c*/ 	.word	0x00000000
        /*0030*/ 	.short	0x0000
        /*0032*/ 	.short	0x0000
        /*0034*/ 	.byte	0x00, 0xf4, 0x21, 0x00


	//----- nvinfo : EIATTR_SPARSE_MMA_MASK
	.align		4
.L_15:
        /*0038*/ 	.byte	0x03, 0x50
        /*003a*/ 	.short	0x0000


	//----- nvinfo : EIATTR_MAXREG_COUNT
	.align		4
        /*003c*/ 	.byte	0x03, 0x1b
        /*003e*/ 	.short	0x00ff


	//----- nvinfo : EIATTR_EXIT_INSTR_OFFSETS
	.align		4
        /*0040*/ 	.byte	0x04, 0x1c
        /*0042*/ 	.short	(.L_17 - .L_16)


	//   ....[0]....
.L_16:
        /*0044*/ 	.word	0x000007d0


	//----- nvinfo : EIATTR_REQNTID
	.align		4
.L_17:
        /*0048*/ 	.byte	0x04, 0x10
        /*004a*/ 	.short	(.L_19 - .L_18)
.L_18:
        /*004c*/ 	.word	0x00000080
        /*0050*/ 	.word	0x00000001
        /*0054*/ 	.word	0x00000001


	//----- nvinfo : EIATTR_CBANK_PARAM_SIZE
	.align		4
.L_19:
        /*0058*/ 	.byte	0x03, 0x19
        /*005a*/ 	.short	0x0014


	//----- nvinfo : EIATTR_PARAM_CBANK
	.align		4
        /*005c*/ 	.byte	0x04, 0x0a
        /*005e*/ 	.short	(.L_21 - .L_20)
	.align		4
.L_20:
        /*0060*/ 	.word	index@(.nv.constant0.triton_poi_fused_mul_sigmoid_28)
        /*0064*/ 	.short	0x0210
        /*0066*/ 	.short	0x0014


	//----- nvinfo : EIATTR_SW_WAR
	.align		4
.L_21:
        /*0068*/ 	.byte	0x04, 0x36
        /*006a*/ 	.short	(.L_23 - .L_22)
.L_22:
        /*006c*/ 	.word	0x00000008
.L_23:


//--------------------- .nv.callgraph             --------------------------
	.section	.nv.callgraph,"",@"SHT_CUDA_CALLGRAPH"
	.align	4
	.sectionentsize	8
	.align		4
        /*0000*/ 	.word	0x00000000
	.align		4
        /*0004*/ 	.word	0xffffffff
	.align		4
        /*0008*/ 	.word	0x00000000
	.align		4
        /*000c*/ 	.word	0xfffffffe
	.align		4
        /*0010*/ 	.word	0x00000000
	.align		4
        /*0014*/ 	.word	0xfffffffd
	.align		4
        /*0018*/ 	.word	0x00000000
	.align		4
        /*001c*/ 	.word	0xfffffffc


//--------------------- .text.triton_poi_fused_mul_sigmoid_28 --------------------------
	.section	.text.triton_poi_fused_mul_sigmoid_28,"ax",@progbits
	.align	128
        .global         triton_poi_fused_mul_sigmoid_28
        .type           triton_poi_fused_mul_sigmoid_28,@function
        .size           triton_poi_fused_mul_sigmoid_28,(.L_x_1 - triton_poi_fused_mul_sigmoid_28)
        .other          triton_poi_fused_mul_sigmoid_28,@"STO_CUDA_ENTRY STV_DEFAULT"
triton_poi_fused_mul_sigmoid_28:
.text.triton_poi_fused_mul_sigmoid_28:
[----:B------:R-:W-:Y:S01]  /*0000*/  LDC R1, c[0x0][0x28] ;  /* 0x00000a00ff017b82 */ /* 0x000fe20000000800 */
[----:B------:R-:W1:Y:S07]  /*0010*/  S2R R0, SR_TID.X ;  /* 0x0000000000007919 */ /* 0x000e6e0000002100 */
[----:B------:R-:W2:Y:S01]  /*0020*/  LDC.64 R2, c[0x0][0x210] ;  /* 0x00008400ff027b82 */ /* 0x000ea20000000a00 */
[----:B------:R-:W-:Y:S01]  /*0030*/  ULDC.64 UR4, c[0x0][0x208] ;  /* 0x0000820000047ab9 */ /* 0x000fe20000000a00 */
[----:B------:R-:W3:Y:S06]  /*0040*/  S2R R11, SR_CTAID.X ;  /* 0x00000000000b7919 */ /* 0x000eec0000002500 */
[----:B------:R-:W4:Y:S01]  /*0050*/  LDC.64 R8, c[0x0][0x218] ;  /* 0x00008600ff087b82 */ /* 0x000f220000000a00 */
[----:B-1----:R-:W-:-:S04]  /*0060*/  SHF.L.U32 R0, R0, 0x2, RZ ;  /* 0x0000000200007819 */ /* 0x002fc800000006ff */
[----:B------:R-:W-:-:S04]  /*0070*/  LOP3.LUT R0, R0, 0x1fc, RZ, 0xc0, !PT ;  /* 0x000001fc00007812 */ /* 0x000fc800078ec0ff */
[----:B---3--:R-:W-:-:S05]  /*0080*/  LEA R11, R11, R0, 0x9 ;  /* 0x000000000b0b7211 */ /* 0x008fca00078e48ff */
[----:B--2---:R-:W-:-:S05]  /*0090*/  IMAD.WIDE R2, R11, 0x4, R2 ;  /* 0x000000040b027825 */ /* 0x004fca00078e0202 */
[----:B------:R-:W2:Y:S01]  /*00a0*/  LDG.E.128 R4, desc[UR4][R2.64] ;  /* 0x0000000402047981 */ /* 0x000ea2000c1e1d00 */
[----:B------:R-:W-:-:S05]  /*00b0*/  IMAD.HI R0, R11, 0x2aaaaaab, RZ ;  /* 0x2aaaaaab0b007827 */ /* 0x000fca00078e02ff */
[----:B------:R-:W-:-:S04]  /*00c0*/  SHF.R.U32.HI R13, RZ, 0x1f, R0 ;  /* 0x0000001fff0d7819 */ /* 0x000fc80000011600 */
[CC--:B------:R-:W-:Y:S02]  /*00d0*/  LEA.HI R10, R0.reuse, R13.reuse, RZ, 0x19 ;  /* 0x0000000d000a7211 */ /* 0x0c0fe400078fc8ff */
[----:B------:R-:W-:-:S03]  /*00e0*/  LEA.HI.SX32 R13, R0, R13, 0x15 ;  /* 0x0000000d000d7211 */ /* 0x000fc600078faaff */
[----:B------:R-:W-:-:S04]  /*00f0*/  IMAD R10, R10, -0x300, R11 ;  /* 0xfffffd000a0a7824 */ /* 0x000fc800078e020b */
[----:B------:R-:W-:-:S04]  /*0100*/  IMAD R13, R13, 0x300, R10 ;  /* 0x000003000d0d7824 */ /* 0x000fc800078e020a */
[----:B----4-:R-:W-:-:S06]  /*0110*/  IMAD.WIDE R8, R13, 0x4, R8 ;  /* 0x000000040d087825 */ /* 0x010fcc00078e0208 */
[----:B------:R-:W3:Y:S01]  /*0120*/  LDG.E.EL.128 R8, desc[UR4][R8.64] ;  /* 0x0000000408087981 */ /* 0x000ee2000c2e1d00 */
[----:B--2---:R-:W-:-:S04]  /*0130*/  FADD R0, RZ, -R4 ;  /* 0x80000004ff007221 */ /* 0x004fc80000000000 */
[----:B------:R-:W-:Y:S01]  /*0140*/  FMUL R12, R0, 1.4426950216293334961 ;  /* 0x3fb8aa3b000c7820 */ /* 0x000fe20000400000 */
[----:B------:R-:W-:-:S04]  /*0150*/  FADD R0, RZ, -R5 ;  /* 0x80000005ff007221 */ /* 0x000fc80000000000 */
[----:B------:R-:W-:Y:S01]  /*0160*/  FMUL R14, R0, 1.4426950216293334961 ;  /* 0x3fb8aa3b000e7820 */ /* 0x000fe20000400000 */
[----:B------:R-:W-:Y:S01]  /*0170*/  FADD R0, RZ, -R6 ;  /* 0x80000006ff007221 */ /* 0x000fe20000000000 */
[----:B------:R-:W-:-:S03]  /*0180*/  FSETP.GEU.AND P0, PT, R12, -126, PT ;  /* 0xc2fc00000c00780b */ /* 0x000fc60003f0e000 */
[----:B------:R-:W-:Y:S01]  /*0190*/  FMUL R16, R0, 1.4426950216293334961 ;  /* 0x3fb8aa3b00107820 */ /* 0x000fe20000400000 */
[----:B------:R-:W-:Y:S01]  /*01a0*/  FADD R0, RZ, -R7 ;  /* 0x80000007ff007221 */ /* 0x000fe20000000000 */
[----:B------:R-:W-:-:S03]  /*01b0*/  FSETP.GEU.AND P1, PT, R14, -126, PT ;  /* 0xc2fc00000e00780b */ /* 0x000fc60003f2e000 */
[----:B------:R-:W-:Y:S01]  /*01c0*/  FSETP.GEU.AND P2, PT, R16, -126, PT ;  /* 0xc2fc00001000780b */ /* 0x000fe20003f4e000 */
[----:B------:R-:W-:-:S04]  /*01d0*/  FMUL R17, R0, 1.4426950216293334961 ;  /* 0x3fb8aa3b00117820 */ /* 0x000fc80000400000 */
[----:B------:R-:W-:Y:S01]  /*01e0*/  @!P0 FMUL R12, R12, 0.5 ;  /* 0x3f0000000c0c8820 */ /* 0x000fe20000400000 */
[----:B------:R-:W-:-:S03]  /*01f0*/  FSETP.GEU.AND P4, PT, R17, -126, PT ;  /* 0xc2fc00001100780b */ /* 0x000fc60003f8e000 */
[----:B------:R1:W2:Y:S01]  /*0200*/  MUFU.EX2 R13, R12 ;  /* 0x0000000c000d7308 */ /* 0x0002a20000000800 */
[----:B---3--:R-:W-:Y:S01]  /*0210*/  FADD R9, RZ, -R9 ;  /* 0x80000009ff097221 */ /* 0x008fe20000000000 */
[----:B------:R-:W-:Y:S01]  /*0220*/  FADD R8, RZ, -R8 ;  /* 0x80000008ff087221 */ /* 0x000fe20000000000 */
[----:B------:R-:W-:Y:S01]  /*0230*/  FADD R10, RZ, -R10 ;  /* 0x8000000aff0a7221 */ /* 0x000fe20000000000 */
[----:B------:R-:W-:Y:S01]  /*0240*/  @!P2 FMUL R16, R16, 0.5 ;  /* 0x3f0000001010a820 */ /* 0x000fe20000400000 */
[----:B------:R-:W-:Y:S01]  /*0250*/  FMUL R9, R9, 1.4426950216293334961 ;  /* 0x3fb8aa3b09097820 */ /* 0x000fe20000400000 */
[----:B------:R-:W-:Y:S01]  /*0260*/  FADD R11, RZ, -R11 ;  /* 0x8000000bff0b7221 */ /* 0x000fe20000000000 */
[----:B------:R-:W-:Y:S01]  /*0270*/  FMUL R10, R10, 1.4426950216293334961 ;  /* 0x3fb8aa3b0a0a7820 */ /* 0x000fe20000400000 */
[----:B------:R-:W-:Y:S01]  /*0280*/  @!P1 FMUL R14, R14, 0.5 ;  /* 0x3f0000000e0e9820 */ /* 0x000fe20000400000 */
[----:B-1----:R-:W-:Y:S01]  /*0290*/  FMUL R12, R8, 1.4426950216293334961 ;  /* 0x3fb8aa3b080c7820 */ /* 0x002fe20000400000 */
[----:B------:R-:W1:Y:S01]  /*02a0*/  MUFU.EX2 R16, R16 ;  /* 0x0000001000107308 */ /* 0x000e620000000800 */
[----:B------:R-:W-:Y:S01]  /*02b0*/  FSETP.GEU.AND P6, PT, R9, -126, PT ;  /* 0xc2fc00000900780b */ /* 0x000fe20003fce000 */
[----:B------:R-:W-:Y:S01]  /*02c0*/  FMUL R11, R11, 1.4426950216293334961 ;  /* 0x3fb8aa3b0b0b7820 */ /* 0x000fe20000400000 */
[----:B------:R-:W-:Y:S01]  /*02d0*/  FSETP.GEU.AND P5, PT, R10, -126, PT ;  /* 0xc2fc00000a00780b */ /* 0x000fe20003fae000 */
[----:B------:R-:W-:Y:S01]  /*02e0*/  @!P4 FMUL R17, R17, 0.5 ;  /* 0x3f0000001111c820 */ /* 0x000fe20000400000 */
[----:B------:R-:W-:Y:S01]  /*02f0*/  FSETP.GEU.AND P3, PT, R12, -126, PT ;  /* 0xc2fc00000c00780b */ /* 0x000fe20003f6e000 */
[----:B--2---:R-:W-:-:S02]  /*0300*/  @!P0 FMUL R13, R13, R13 ;  /* 0x0000000d0d0d8220 */ /* 0x004fc40000400000 */
[----:B------:R-:W2:Y:S02]  /*0310*/  MUFU.EX2 R15, R14 ;  /* 0x0000000e000f7308 */ /* 0x000ea40000000800 */
[----:B------:R-:W-:-:S04]  /*0320*/  FADD R0, R13, 1 ;  /* 0x3f8000000d007421 */ /* 0x000fc80000000000 */
[----:B------:R-:W-:Y:S01]  /*0330*/  @!P6 FMUL R9, R9, 0.5 ;  /* 0x3f0000000909e820 */ /* 0x000fe20000400000 */
[----:B-1----:R-:W-:Y:S01]  /*0340*/  @!P2 FMUL R16, R16, R16 ;  /* 0x000000101010a220 */ /* 0x002fe20000400000 */
[----:B------:R-:W-:Y:S01]  /*0350*/  FSETP.GEU.AND P2, PT, R11, -126, PT ;  /* 0xc2fc00000b00780b */ /* 0x000fe20003f4e000 */
[----:B------:R-:W-:Y:S01]  /*0360*/  @!P5 FMUL R10, R10, 0.5 ;  /* 0x3f0000000a0ad820 */ /* 0x000fe20000400000 */
[----:B------:R-:W-:Y:S01]  /*0370*/  @!P3 FMUL R12, R12, 0.5 ;  /* 0x3f0000000c0cb820 */ /* 0x000fe20000400000 */
[----:B------:R-:W1:Y:S01]  /*0380*/  MUFU.EX2 R17, R17 ;  /* 0x0000001100117308 */ /* 0x000e620000000800 */
[----:B------:R-:W-:Y:S01]  /*0390*/  FADD R16, R16, 1 ;  /* 0x3f80000010107421 */ /* 0x000fe20000000000 */
[----:B--2---:R-:W-:Y:S01]  /*03a0*/  @!P1 FMUL R15, R15, R15 ;  /* 0x0000000f0f0f9220 */ /* 0x004fe20000400000 */
[----:B------:R-:W-:-:S05]  /*03b0*/  FSETP.GT.AND P1, PT, R0, 8.50705917302346158658e+37, PT ;  /* 0x7e8000000000780b */ /* 0x000fca0003f24000 */
[----:B------:R-:W2:Y:S01]  /*03c0*/  MUFU.EX2 R9, R9 ;  /* 0x0000000900097308 */ /* 0x000ea20000000800 */
[----:B------:R-:W-:Y:S01]  /*03d0*/  FADD R15, R15, 1 ;  /* 0x3f8000000f0f7421 */ /* 0x000fe20000000000 */
[----:B------:R-:W-:-:S04]  /*03e0*/  @!P2 FMUL R11, R11, 0.5 ;  /* 0x3f0000000b0ba820 */ /* 0x000fc80000400000 */
[----:B------:R-:W-:Y:S01]  /*03f0*/  FSETP.GT.AND P0, PT, R15, 8.50705917302346158658e+37, PT ;  /* 0x7e8000000f00780b */ /* 0x000fe20003f04000 */
[----:B-1----:R-:W-:Y:S01]  /*0400*/  @!P4 FMUL R17, R17, R17 ;  /* 0x000000111111c220 */ /* 0x002fe20000400000 */
[----:B------:R-:W1:Y:S01]  /*0410*/  MUFU.EX2 R12, R12 ;  /* 0x0000000c000c7308 */ /* 0x000e620000000800 */
[----:B------:R-:W-:Y:S01]  /*0420*/  FSETP.GT.AND P4, PT, R16, 8.50705917302346158658e+37, PT ;  /* 0x7e8000001000780b */ /* 0x000fe20003f84000 */
[----:B------:R-:W-:Y:S01]  /*0430*/  @P1 FMUL R0, R0, 0.25 ;  /* 0x3e80000000001820 */ /* 0x000fe20000400000 */
[----:B------:R-:W-:Y:S01]  /*0440*/  FADD R17, R17, 1 ;  /* 0x3f80000011117421 */ /* 0x000fe20000000000 */
[----:B--2---:R-:W-:-:S04]  /*0450*/  @!P6 FMUL R9, R9, R9 ;  /* 0x000000090909e220 */ /* 0x004fc80000400000 */
[----:B------:R-:W2:Y:S01]  /*0460*/  MUFU.EX2 R10, R10 ;  /* 0x0000000a000a7308 */ /* 0x000ea20000000800 */
[----:B------:R-:W-:Y:S01]  /*0470*/  FADD R20, R9, 1 ;  /* 0x3f80000009147421 */ /* 0x000fe20000000000 */
[----:B------:R-:W-:Y:S01]  /*0480*/  HFMA2.MMA R9, -RZ, RZ, 1.625, 0 ;  /* 0x3e800000ff097435 */ /* 0x000fe200000001ff */
[----:B------:R-:W-:-:S03]  /*0490*/  @P0 FMUL R15, R15, 0.25 ;  /* 0x3e8000000f0f0820 */ /* 0x000fc60000400000 */
[----:B------:R-:W-:Y:S01]  /*04a0*/  @P4 FMUL R16, R16, 0.25 ;  /* 0x3e80000010104820 */ /* 0x000fe20000400000 */
[----:B-1----:R-:W-:Y:S01]  /*04b0*/  @!P3 FMUL R12, R12, R12 ;  /* 0x0000000c0c0cb220 */ /* 0x002fe20000400000 */
[----:B------:R-:W1:Y:S01]  /*04c0*/  MUFU.EX2 R11, R11 ;  /* 0x0000000b000b7308 */ /* 0x000e620000000800 */
[----:B------:R-:W-:Y:S02]  /*04d0*/  FSETP.GT.AND P3, PT, R17, 8.50705917302346158658e+37, PT ;  /* 0x7e8000001100780b */ /* 0x000fe40003f64000 */
[----:B------:R-:W-:Y:S01]  /*04e0*/  FADD R18, R12, 1 ;  /* 0x3f8000000c127421 */ /* 0x000fe20000000000 */
[----:B------:R-:W-:Y:S01]  /*04f0*/  FSEL R13, R9, 1, P1 ;  /* 0x3f800000090d7808 */ /* 0x000fe20000800000 */
[----:B--2---:R-:W-:-:S03]  /*0500*/  @!P5 FMUL R10, R10, R10 ;  /* 0x0000000a0a0ad220 */ /* 0x004fc60000400000 */
[----:B------:R-:W-:Y:S01]  /*0510*/  FSETP.GT.AND P6, PT, R18, 8.50705917302346158658e+37, PT ;  /* 0x7e8000001200780b */ /* 0x000fe20003fc4000 */
[----:B------:R-:W2:Y:S01]  /*0520*/  MUFU.RCP R0, R0 ;  /* 0x0000000000007308 */ /* 0x000ea20000001000 */
[----:B------:R-:W-:Y:S01]  /*0530*/  FSETP.GT.AND P5, PT, R20, 8.50705917302346158658e+37, PT ;  /* 0x7e8000001400780b */ /* 0x000fe20003fa4000 */
[----:B------:R-:W-:Y:S01]  /*0540*/  FADD R12, R10, 1 ;  /* 0x3f8000000a0c7421 */ /* 0x000fe20000000000 */
[----:B------:R-:W-:Y:S02]  /*0550*/  FSEL R19, R9, 1, P3 ;  /* 0x3f80000009137808 */ /* 0x000fe40001800000 */
[----:B------:R-:W-:Y:S01]  /*0560*/  @P3 FMUL R17, R17, 0.25 ;  /* 0x3e80000011113820 */ /* 0x000fe20000400000 */
[----:B-1----:R-:W-:Y:S01]  /*0570*/  @!P2 FMUL R11, R11, R11 ;  /* 0x0000000b0b0ba220 */ /* 0x002fe20000400000 */
[----:B------:R-:W-:Y:S01]  /*0580*/  FSETP.GT.AND P2, PT, R12, 8.50705917302346158658e+37, PT ;  /* 0x7e8000000c00780b */ /* 0x000fe20003f44000 */
[----:B------:R1:W3:Y:S02]  /*0590*/  MUFU.RCP R8, R15 ;  /* 0x0000000f00087308 */ /* 0x0002e40000001000 */
[----:B------:R-:W-:-:S02]  /*05a0*/  FADD R21, R11, 1 ;  /* 0x3f8000000b157421 */ /* 0x000fc40000000000 */
[----:B------:R-:W-:Y:S02]  /*05b0*/  @P6 FMUL R18, R18, 0.25 ;  /* 0x3e80000012126820 */ /* 0x000fe40000400000 */
[----:B------:R-:W-:Y:S01]  /*05c0*/  @P5 FMUL R20, R20, 0.25 ;  /* 0x3e80000014145820 */ /* 0x000fe20000400000 */
[----:B------:R-:W-:Y:S01]  /*05d0*/  FSETP.GT.AND P1, PT, R21, 8.50705917302346158658e+37, PT ;  /* 0x7e8000001500780b */ /* 0x000fe20003f24000 */
[----:B------:R-:W4:Y:S01]  /*05e0*/  MUFU.RCP R16, R16 ;  /* 0x0000001000107308 */ /* 0x000f220000001000 */
[C---:B-1----:R-:W-:Y:S01]  /*05f0*/  FSEL R15, R9.reuse, 1, P0 ;  /* 0x3f800000090f7808 */ /* 0x042fe20000000000 */
[----:B--2---:R-:W-:Y:S02]  /*0600*/  FMUL R13, R0, R13 ;  /* 0x0000000d000d7220 */ /* 0x004fe40000400000 */
[----:B------:R-:W-:Y:S02]  /*0610*/  @P2 FMUL R12, R12, 0.25 ;  /* 0x3e8000000c0c2820 */ /* 0x000fe40000400000 */
[----:B------:R-:W-:Y:S01]  /*0620*/  FMUL R4, R4, R13 ;  /* 0x0000000d04047220 */ /* 0x000fe20000400000 */
[----:B---3--:R-:W-:Y:S01]  /*0630*/  FMUL R8, R8, R15 ;  /* 0x0000000f08087220 */ /* 0x008fe20000400000 */
[----:B------:R1:W2:Y:S01]  /*0640*/  MUFU.RCP R14, R17 ;  /* 0x00000011000e7308 */ /* 0x0002a20000001000 */
[----:B------:R-:W-:-:S02]  /*0650*/  FSEL R13, R9, 1, P6 ;  /* 0x3f800000090d7808 */ /* 0x000fc40003000000 */
[----:B------:R-:W-:Y:S01]  /*0660*/  FMUL R5, R5, R8 ;  /* 0x0000000805057220 */ /* 0x000fe20000400000 */
[----:B------:R-:W-:Y:S01]  /*0670*/  @P1 FMUL R21, R21, 0.25 ;  /* 0x3e80000015151820 */ /* 0x000fe20000400000 */
[C---:B------:R-:W-:Y:S02]  /*0680*/  FSEL R8, R9.reuse, 1, P5 ;  /* 0x3f80000009087808 */ /* 0x040fe40002800000 */
[C---:B------:R-:W-:Y:S01]  /*0690*/  FSEL R15, R9.reuse, 1, P2 ;  /* 0x3f800000090f7808 */ /* 0x040fe20001000000 */
[----:B------:R-:W3:Y:S01]  /*06a0*/  MUFU.RCP R10, R18 ;  /* 0x00000012000a7308 */ /* 0x000ee20000001000 */
[C---:B-1----:R-:W-:Y:S02]  /*06b0*/  FSEL R17, R9.reuse, 1, P4 ;  /* 0x3f80000009117808 */ /* 0x042fe40002000000 */
[----:B------:R-:W-:-:S03]  /*06c0*/  FSEL R9, R9, 1, P1 ;  /* 0x3f80000009097808 */ /* 0x000fc60000800000 */
[----:B----4-:R-:W-:Y:S01]  /*06d0*/  FMUL R17, R16, R17 ;  /* 0x0000001110117220 */ /* 0x010fe20000400000 */
[----:B--2---:R-:W-:Y:S01]  /*06e0*/  FMUL R14, R14, R19 ;  /* 0x000000130e0e7220 */ /* 0x004fe20000400000 */
[----:B------:R-:W1:Y:S02]  /*06f0*/  MUFU.RCP R11, R20 ;  /* 0x00000014000b7308 */ /* 0x000e640000001000 */
[----:B------:R-:W-:Y:S01]  /*0700*/  FMUL R6, R6, R17 ;  /* 0x0000001106067220 */ /* 0x000fe20000400000 */
[----:B------:R-:W-:Y:S01]  /*0710*/  FMUL R7, R7, R14 ;  /* 0x0000000e07077220 */ /* 0x000fe20000400000 */
[----:B---3--:R-:W-:-:S04]  /*0720*/  FMUL R13, R10, R13 ;  /* 0x0000000d0a0d7220 */ /* 0x008fc80000400000 */
[----:B------:R-:W2:Y:S01]  /*0730*/  MUFU.RCP R12, R12 ;  /* 0x0000000c000c7308 */ /* 0x000ea20000001000 */
[----:B------:R-:W-:Y:S01]  /*0740*/  FMUL R4, R4, R13 ;  /* 0x0000000d04047220 */ /* 0x000fe20000400000 */
[----:B-1----:R-:W-:-:S06]  /*0750*/  FMUL R8, R11, R8 ;  /* 0x000000080b087220 */ /* 0x002fcc0000400000 */
[----:B------:R-:W1:Y:S01]  /*0760*/  MUFU.RCP R0, R21 ;  /* 0x0000001500007308 */ /* 0x000e620000001000 */
[----:B------:R-:W-:Y:S01]  /*0770*/  FMUL R5, R5, R8 ;  /* 0x0000000805057220 */ /* 0x000fe20000400000 */
[----:B--2---:R-:W-:-:S04]  /*0780*/  FMUL R15, R12, R15 ;  /* 0x0000000f0c0f7220 */ /* 0x004fc80000400000 */
[----:B------:R-:W-:Y:S01]  /*0790*/  FMUL R6, R6, R15 ;  /* 0x0000000f06067220 */ /* 0x000fe20000400000 */
[----:B-1----:R-:W-:-:S04]  /*07a0*/  FMUL R0, R0, R9 ;  /* 0x0000000900007220 */ /* 0x002fc80000400000 */
[----:B------:R-:W-:-:S05]  /*07b0*/  FMUL R7, R7, R0 ;  /* 0x0000000007077220 */ /* 0x000fca0000400000 */
[----:B------:R-:W-:Y:S01]  /*07c0*/  STG.E.128 desc[UR4][R2.64], R4 ;  /* 0x0000000402007986 */ /* 0x000fe2000c101d04 */
[----:B------:R-:W-:Y:S05]  /*07d0*/  EXIT ;  /* 0x000000000000794d */ /* 0x000fea0003800000 */
.L_x_0:
[----:B------:R-:W-:-:S00]  /*07e0*/  BRA `(.L_x_0) ;  /* 0xfffffffc00fc7947 */ /* 0x000fc0000383ffff */
[----:B------:R-:W-:-:S00]  /*07f0*/  NOP ;  /* 0x0000000000007918 */ /* 0x000fc00000000000 */
        /* <DEDUP_REMOVED lines=8> */
.L_x_1:


//--------------------- .nv.constant0.triton_poi_fused_mul_sigmoid_28 --------------------------
	.section	.nv.constant0.triton_poi_fused_mul_sigmoid_28,"a",@progbits
	.sectionflags	@""
	.align	4
.nv.constant0.triton_poi_fused_mul_sigmoid_28:
	.zero		548
